//
// Generated by NVIDIA NVVM Compiler
//
// Compiler Build ID: CL-36424714
// Cuda compilation tools, release 13.0, V13.0.88
// Based on NVVM 20.0.0
//

.version 9.0
.target sm_100
.address_size 64

	// .globl	_Z13permute_arrayPiS_S_

.visible .entry _Z13permute_arrayPiS_S_(
	.param .u64 .ptr .align 1 _Z13permute_arrayPiS_S__param_0,
	.param .u64 .ptr .align 1 _Z13permute_arrayPiS_S__param_1,
	.param .u64 .ptr .align 1 _Z13permute_arrayPiS_S__param_2
)
{
	.reg .pred 	%p<2>;
	.reg .b32 	%r<7>;
	.reg .b64 	%rd<12>;

	ld.param.u64 	%rd1, [_Z13permute_arrayPiS_S__param_0];
	ld.param.u64 	%rd2, [_Z13permute_arrayPiS_S__param_1];
	ld.param.u64 	%rd3, [_Z13permute_arrayPiS_S__param_2];
	mov.u32 	%r2, %ntid.x;
	mov.u32 	%r3, %ctaid.x;
	mov.u32 	%r4, %tid.x;
	mad.lo.s32 	%r1, %r2, %r3, %r4;
	setp.gt.u32 	%p1, %r1, 11;
	@%p1 bra 	$L__BB0_2;
	cvta.to.global.u64 	%rd4, %rd1;
	cvta.to.global.u64 	%rd5, %rd2;
	cvta.to.global.u64 	%rd6, %rd3;
	mul.wide.u32 	%rd7, %r1, 4;
	add.s64 	%rd8, %rd4, %rd7;
	ld.global.u32 	%r5, [%rd8];
	add.s64 	%rd9, %rd5, %rd7;
	ld.global.u32 	%r6, [%rd9];
	mul.wide.s32 	%rd10, %r6, 4;
	add.s64 	%rd11, %rd6, %rd10;
	st.global.u32 	[%rd11], %r5;
$L__BB0_2:
	ret;

}


// ===== COMPILED SASS (sm_100) =====

	.target	sm_100

	.elftype	@"ET_EXEC"


//--------------------- .note.nv.tkinfo           --------------------------
	.section	.note.nv.tkinfo,"",@"SHT_NOTE"
	.sectionflags	@"SHF_NOTE_NV_TKINFO"
	.tkinfo
        /*0018*/ 	.word	0x00000002
        /*0030*/ 	.string	""
        /*0030*/ 	.string	"ptxas"
        /*0030*/ 	.string	"Cuda compilation tools, release 13.0, V13.0.88"
        /*0030*/ 	.string	"Build cuda_13.0.r13.0/compiler.36424714_0"
        /*0030*/ 	.string	"-arch sm_100 -m 64 "



//--------------------- .note.nv.cuinfo           --------------------------
	.section	.note.nv.cuinfo,"",@"SHT_NOTE"
	.sectionflags	@"SHF_NOTE_NV_CUINFO"
        /*0018*/ 	.short	0x0002
        /*001a*/ 	.short	0x0064
        /*001c*/ 	.short	0x0082
	.zero		2


//--------------------- .nv.info                  --------------------------
	.section	.nv.info,"",@"SHT_CUDA_INFO"
	.align	4


	//----- nvinfo : EIATTR_REGCOUNT
	.align		4
        /*0000*/ 	.byte	0x04, 0x2f
        /*0002*/ 	.short	(.L_1 - .L_0)
	.align		4
.L_0:
        /*0004*/ 	.word	index@(_Z13permute_arrayPiS_S_)
        /*0008*/ 	.word	0x0000000a


	//----- nvinfo : EIATTR_FRAME_SIZE
	.align		4
.L_1:
        /*000c*/ 	.byte	0x04, 0x11
        /*000e*/ 	.short	(.L_3 - .L_2)
	.align		4
.L_2:
        /*0010*/ 	.word	index@(_Z13permute_arrayPiS_S_)
        /*0014*/ 	.word	0x00000000


	//----- nvinfo : EIATTR_MIN_STACK_SIZE
	.align		4
.L_3:
        /*0018*/ 	.byte	0x04, 0x12
        /*001a*/ 	.short	(.L_5 - .L_4)
	.align		4
.L_4:
        /*001c*/ 	.word	index@(_Z13permute_arrayPiS_S_)
        /*0020*/ 	.word	0x00000000
.L_5:


//--------------------- .nv.compat                --------------------------
	.section	.nv.compat,"",@"SHT_CUDA_COMPAT_INFO"
	.align	4
        /*0000*/ 	.byte	0x02, 0x09, 0x00, 0x00, 0x02, 0x02, 0x01, 0x00, 0x02, 0x05, 0x05, 0x00, 0x03, 0x07, 0x01, 0x01
        /*0010*/ 	.byte	0x02, 0x03, 0x00, 0x00, 0x02, 0x06, 0x01, 0x00, 0x04, 0x0b, 0x08, 0x00, 0x09, 0x00, 0x00, 0x00
        /*0020*/ 	.byte	0x00, 0x00, 0x00, 0x00


//--------------------- .nv.info._Z13permute_arrayPiS_S_ --------------------------
	.section	.nv.info._Z13permute_arrayPiS_S_,"",@"SHT_CUDA_INFO"
	.sectionflags	@""
	.align	4


	//----- nvinfo : EIATTR_CUDA_API_VERSION
	.align		4
        /*0000*/ 	.byte	0x04, 0x37
        /*0002*/ 	.short	(.L_7 - .L_6)
.L_6:
        /*0004*/ 	.word	0x00000082


	//----- nvinfo : EIATTR_KPARAM_INFO
	.align		4
.L_7:
        /*0008*/ 	.byte	0x04, 0x17
        /*000a*/ 	.short	(.L_9 - .L_8)
.L_8:
        /*000c*/ 	.word	0x00000000
        /*0010*/ 	.short	0x0002
        /*0012*/ 	.short	0x0010
        /*0014*/ 	.byte	0x00, 0xf5, 0x21, 0x00


	//----- nvinfo : EIATTR_KPARAM_INFO
	.align		4
.L_9:
        /*0018*/ 	.byte	0x04, 0x17
        /*001a*/ 	.short	(.L_11 - .L_10)
.L_10:
        /*001c*/ 	.word	0x00000000
        /*0020*/ 	.short	0x0001
        /*0022*/ 	.short	0x0008
        /*0024*/ 	.byte	0x00, 0xf5, 0x21, 0x00


	//----- nvinfo : EIATTR_KPARAM_INFO
	.align		4
.L_11:
        /*0028*/ 	.byte	0x04, 0x17
        /*002a*/ 	.short	(.L_13 - .L_12)
.L_12:
        /*002c*/ 	.word	0x00000000
        /*0030*/ 	.short	0x0000
        /*0032*/ 	.short	0x0000
        /*0034*/ 	.byte	0x00, 0xf5, 0x21, 0x00


	//----- nvinfo : EIATTR_SPARSE_MMA_MASK
	.align		4
.L_13:
        /*0038*/ 	.byte	0x03, 0x50
        /*003a*/ 	.short	0x0000


	//----- nvinfo : EIATTR_MAXREG_COUNT
	.align		4
        /*003c*/ 	.byte	0x03, 0x1b
        /*003e*/ 	.short	0x00ff


	//----- nvinfo : EIATTR_MERCURY_ISA_VERSION
	.align		4
        /*0040*/ 	.byte	0x03, 0x5f
        /*0042*/ 	.short	0x0101


	//----- nvinfo : EIATTR_VRC_CTA_INIT_COUNT
	.align		4
        /*0044*/ 	.byte	0x02, 0x4a
	.zero		1
	.zero		1


	//----- nvinfo : EIATTR_EXIT_INSTR_OFFSETS
	.align		4
        /*0048*/ 	.byte	0x04, 0x1c
        /*004a*/ 	.short	(.L_15 - .L_14)


	//   ....[0]....
.L_14:
        /*004c*/ 	.word	0x00000060


	//   ....[1]....
        /*0050*/ 	.word	0x00000110


	//----- nvinfo : EIATTR_CBANK_PARAM_SIZE
	.align		4
.L_15:
        /*0054*/ 	.byte	0x03, 0x19
        /*0056*/ 	.short	0x0018


	//----- nvinfo : EIATTR_PARAM_CBANK
	.align		4
        /*0058*/ 	.byte	0x04, 0x0a
        /*005a*/ 	.short	(.L_17 - .L_16)
	.align		4
.L_16:
        /*005c*/ 	.word	index@(.nv.constant0._Z13permute_arrayPiS_S_)
        /*0060*/ 	.short	0x0380
        /*0062*/ 	.short	0x0018


	//----- nvinfo : EIATTR_SW_WAR
	.align		4
.L_17:
        /*0064*/ 	.byte	0x04, 0x36
        /*0066*/ 	.short	(.L_19 - .L_18)
.L_18:
        /*0068*/ 	.word	0x00000008
.L_19:


//--------------------- .nv.callgraph             --------------------------
	.section	.nv.callgraph,"",@"SHT_CUDA_CALLGRAPH"
	.align	4
	.sectionentsize	8
	.align		4
        /*0000*/ 	.word	0x00000000
	.align		4
        /*0004*/ 	.word	0xffffffff
	.align		4
        /*0008*/ 	.word	0x00000000
	.align		4
        /*000c*/ 	.word	0xfffffffe
	.align		4
        /*0010*/ 	.word	0x00000000
	.align		4
        /*0014*/ 	.word	0xfffffffd
	.align		4
        /*0018*/ 	.word	0x00000000
	.align		4
        /*001c*/ 	.word	0xfffffffc


//--------------------- .text._Z13permute_arrayPiS_S_ --------------------------
	.section	.text._Z13permute_arrayPiS_S_,"ax",@progbits
	.align	128
        .global         _Z13permute_arrayPiS_S_
        .type           _Z13permute_arrayPiS_S_,@function
        .size           _Z13permute_arrayPiS_S_,(.L_x_1 - _Z13permute_arrayPiS_S_)
        .other          _Z13permute_arrayPiS_S_,@"STO_CUDA_ENTRY STV_DEFAULT"
_Z13permute_arrayPiS_S_:
.text._Z13permute_arrayPiS_S_:
[----:B------:R-:W-:Y:S01]  /*0000*/  LDC R1, c[0x0][0x37c] ;  /* 0x0000df00ff017b82 */ /* 0x000fe20000000800 */
[----:B------:R-:W0:Y:S01]  /*0010*/  S2R R7, SR_CTAID.X ;  /* 0x0000000000077919 */ /* 0x000e220000002500 */
[----:B------:R-:W0:Y:S01]  /*0020*/  LDCU UR4, c[0x0][0x360] ;  /* 0x00006c00ff0477ac */ /* 0x000e220008000800 */
[----:B------:R-:W0:Y:S02]  /*0030*/  S2R R0, SR_TID.X ;  /* 0x0000000000007919 */ /* 0x000e240000002100 */
[----:B0-----:R-:W-:-:S05]  /*0040*/  IMAD R7, R7, UR4, R0 ;  /* 0x0000000407077c24 */ /* 0x001fca000f8e0200 */
[----:B------:R-:W-:-:S13]  /*0050*/  ISETP.GT.U32.AND P0, PT, R7, 0xb, PT ;  /* 0x0000000b0700780c */ /* 0x000fda0003f04070 */
[----:B------:R-:W-:Y:S05]  /*0060*/  @P0 EXIT ;  /* 0x000000000000094d */ /* 0x000fea0003800000 */
[----:B------:R-:W0:Y:S01]  /*0070*/  LDC.64 R4, c[0x0][0x388] ;  /* 0x0000e200ff047b82 */ /* 0x000e220000000a00 */
[----:B------:R-:W1:Y:S07]  /*0080*/  LDCU.64 UR4, c[0x0][0x358] ;  /* 0x00006b00ff0477ac */ /* 0x000e6e0008000a00 */
[----:B------:R-:W2:Y:S01]  /*0090*/  LDC.64 R2, c[0x0][0x380] ;  /* 0x0000e000ff027b82 */ /* 0x000ea20000000a00 */
[----:B0-----:R-:W-:-:S06]  /*00a0*/  IMAD.WIDE.U32 R4, R7, 0x4, R4 ;  /* 0x0000000407047825 */ /* 0x001fcc00078e0004 */
[----:B-1----:R-:W3:Y:S01]  /*00b0*/  LDG.E R5, desc[UR4][R4.64] ;  /* 0x0000000404057981 */ /* 0x002ee2000c1e1900 */
[----:B--2---:R-:W-:Y:S02]  /*00c0*/  IMAD.WIDE.U32 R2, R7, 0x4, R2 ;  /* 0x0000000407027825 */ /* 0x004fe400078e0002 */
[----:B------:R-:W3:Y:S04]  /*00d0*/  LDC.64 R6, c[0x0][0x390] ;  /* 0x0000e400ff067b82 */ /* 0x000ee80000000a00 */
[----:B------:R-:W2:Y:S01]  /*00e0*/  LDG.E R3, desc[UR4][R2.64] ;  /* 0x0000000402037981 */ /* 0x000ea2000c1e1900 */
[----:B---3--:R-:W-:-:S05]  /*00f0*/  IMAD.WIDE R6, R5, 0x4, R6 ;  /* 0x0000000405067825 */ /* 0x008fca00078e0206 */
[----:B--2---:R-:W-:Y:S01]  /*0100*/  STG.E desc[UR4][R6.64], R3 ;  /* 0x0000000306007986 */ /* 0x004fe2000c101904 */
[----:B------:R-:W-:Y:S05]  /*0110*/  EXIT ;  /* 0x000000000000794d */ /* 0x000fea0003800000 */
.L_x_0:
[----:B------:R-:W-:-:S00]  /*0120*/  BRA `(.L_x_0) ;  /* 0xfffffffc00fc7947 */ /* 0x000fc0000383ffff */
[----:B------:R-:W-:-:S00]  /*0130*/  NOP ;  /* 0x0000000000007918 */ /* 0x000fc00000000000 */
        /* <DEDUP_REMOVED lines=12> */
.L_x_1:


//--------------------- .nv.shared.reserved.0     --------------------------
	.section	.nv.shared.reserved.0,"aw",@nobits
	.weak		__nv_reservedSMEM_offset_0_alias
	.size		__nv_reservedSMEM_offset_0_alias, 0, 64
	.other		__nv_reservedSMEM_offset_0_alias,@"STO_CUDA_RESERVED_SHARED STV_DEFAULT"
__nv_reservedSMEM_offset_0_alias:
	.zero		0
	.zero		64


//--------------------- .nv.constant0._Z13permute_arrayPiS_S_ --------------------------
	.section	.nv.constant0._Z13permute_arrayPiS_S_,"a",@progbits
	.sectionflags	@""
	.align	4
.nv.constant0._Z13permute_arrayPiS_S_:
	.zero		920


//--------------------- SYMBOLS --------------------------

	.type		.nv.reservedSmem.offset0,@object
	.size		.nv.reservedSmem.offset0,0x4
